	.headerflags	@"EF_CUDA_TEXMODE_UNIFIED EF_CUDA_64BIT_ADDRESS EF_CUDA_ACCELERATORS EF_CUDA_SM90 EF_CUDA_VIRTUAL_SM(EF_CUDA_SM90)"
	.elftype	@"ET_EXEC"


//--------------------- .nv.info                  --------------------------
	.section	.nv.info,"",@"SHT_CUDA_INFO"
	.align	4


	//----- nvinfo : EIATTR_REGCOUNT
	.align		4
        /*0000*/ 	.byte	0x04, 0x2f
        /*0002*/ 	.short	(.L_1 - .L_0)
	.align		4
.L_0:
        /*0004*/ 	.word	index@(triton_per_fused__softmax_29)
        /*0008*/ 	.word	0x0000000e


	//----- nvinfo : EIATTR_MIN_STACK_SIZE
	.align		4
.L_1:
        /*000c*/ 	.byte	0x04, 0x12
        /*000e*/ 	.short	(.L_3 - .L_2)
	.align		4
.L_2:
        /*0010*/ 	.word	index@(triton_per_fused__softmax_29)
        /*0014*/ 	.word	0x00000000


	//----- nvinfo : EIATTR_FRAME_SIZE
	.align		4
.L_3:
        /*0018*/ 	.byte	0x04, 0x11
        /*001a*/ 	.short	(.L_5 - .L_4)
	.align		4
.L_4:
        /*001c*/ 	.word	index@(triton_per_fused__softmax_29)
        /*0020*/ 	.word	0x00000000


	//----- nvinfo : EIATTR_MIN_STACK_SIZE
	.align		4
.L_5:
        /*0024*/ 	.byte	0x04, 0x12
        /*0026*/ 	.short	(.L_7 - .L_6)
	.align		4
.L_6:
        /*0028*/ 	.word	index@(triton_per_fused__softmax_29)
        /*002c*/ 	.word	0x00000000
.L_7:


//--------------------- .nv.info.triton_per_fused__softmax_29 --------------------------
	.section	.nv.info.triton_per_fused__softmax_29,"",@"SHT_CUDA_INFO"
	.sectionflags	@""
	.align	4


	//----- nvinfo : EIATTR_CUDA_API_VERSION
	.align		4
        /*0000*/ 	.byte	0x04, 0x37
        /*0002*/ 	.short	(.L_9 - .L_8)
.L_8:
        /*0004*/ 	.word	0x0000007c


	//----- nvinfo : EIATTR_KPARAM_INFO
	.align		4
.L_9:
        /*0008*/ 	.byte	0x04, 0x17
        /*000a*/ 	.short	(.L_11 - .L_10)
.L_10:
        /*000c*/ 	.word	0x00000000
        /*0010*/ 	.short	0x0002
        /*0012*/ 	.short	0x000c
        /*0014*/ 	.byte	0x00, 0xf0, 0x11, 0x00


	//----- nvinfo : EIATTR_KPARAM_INFO
	.align		4
.L_11:
        /*0018*/ 	.byte	0x04, 0x17
        /*001a*/ 	.short	(.L_13 - .L_12)
.L_12:
        /*001c*/ 	.word	0x00000000
        /*0020*/ 	.short	0x0001
        /*0022*/ 	.short	0x0008
        /*0024*/ 	.byte	0x00, 0xf0, 0x11, 0x00


	//----- nvinfo : EIATTR_KPARAM_INFO
	.align		4
.L_13:
        /*0028*/ 	.byte	0x04, 0x17
        /*002a*/ 	.short	(.L_15 - .L_14)
.L_14:
        /*002c*/ 	.word	0x00000000
        /*0030*/ 	.short	0x0000
        /*0032*/ 	.short	0x0000
        /*0034*/ 	.byte	0x00, 0xf4, 0x21, 0x00


	//----- nvinfo : EIATTR_SPARSE_MMA_MASK
	.align		4
.L_15:
        /*0038*/ 	.byte	0x03, 0x50
        /*003a*/ 	.short	0x0000


	//----- nvinfo : EIATTR_MAXREG_COUNT
	.align		4
        /*003c*/ 	.byte	0x03, 0x1b
        /*003e*/ 	.short	0x00ff


	//----- nvinfo : EIATTR_COOP_GROUP_MASK_REGIDS
	.align		4
        /*0040*/ 	.byte	0x04, 0x29
        /*0042*/ 	.short	(.L_17 - .L_16)


	//   ....[0]....
.L_16:
        /*0044*/ 	.word	0xffffffff


	//   ....[1]....
        /*0048*/ 	.word	0xffffffff


	//   ....[2]....
        /*004c*/ 	.word	0xffffffff


	//   ....[3]....
        /*0050*/ 	.word	0xffffffff


	//   ....[4]....
        /*0054*/ 	.word	0xffffffff


	//   ....[5]....
        /*0058*/ 	.word	0xffffffff


	//----- nvinfo : EIATTR_COOP_GROUP_INSTR_OFFSETS
	.align		4
.L_17:
        /*005c*/ 	.byte	0x04, 0x28
        /*005e*/ 	.short	(.L_19 - .L_18)


	//   ....[0]....
.L_18:
        /*0060*/ 	.word	0x000001a0


	//   ....[1]....
        /*0064*/ 	.word	0x000001e0


	//   ....[2]....
        /*0068*/ 	.word	0x00000220


	//   ....[3]....
        /*006c*/ 	.word	0x00000350


	//   ....[4]....
        /*0070*/ 	.word	0x00000370


	//   ....[5]....
        /*0074*/ 	.word	0x00000390


	//----- nvinfo : EIATTR_EXIT_INSTR_OFFSETS
	.align		4
.L_19:
        /*0078*/ 	.byte	0x04, 0x1c
        /*007a*/ 	.short	(.L_21 - .L_20)


	//   ....[0]....
.L_20:
        /*007c*/ 	.word	0x00000460


	//   ....[1]....
        /*0080*/ 	.word	0x00000480


	//----- nvinfo : EIATTR_REQNTID
	.align		4
.L_21:
        /*0084*/ 	.byte	0x04, 0x10
        /*0086*/ 	.short	(.L_23 - .L_22)
.L_22:
        /*0088*/ 	.word	0x00000040
        /*008c*/ 	.word	0x00000001
        /*0090*/ 	.word	0x00000001


	//----- nvinfo : EIATTR_CRS_STACK_SIZE
	.align		4
.L_23:
        /*0094*/ 	.byte	0x04, 0x1e
        /*0096*/ 	.short	(.L_25 - .L_24)
.L_24:
        /*0098*/ 	.word	0x00000000


	//----- nvinfo : EIATTR_CBANK_PARAM_SIZE
	.align		4
.L_25:
        /*009c*/ 	.byte	0x03, 0x19
        /*009e*/ 	.short	0x0010


	//----- nvinfo : EIATTR_PARAM_CBANK
	.align		4
        /*00a0*/ 	.byte	0x04, 0x0a
        /*00a2*/ 	.short	(.L_27 - .L_26)
	.align		4
.L_26:
        /*00a4*/ 	.word	index@(.nv.constant0.triton_per_fused__softmax_29)
        /*00a8*/ 	.short	0x0210
        /*00aa*/ 	.short	0x0010


	//----- nvinfo : EIATTR_SW_WAR
	.align		4
.L_27:
        /*00ac*/ 	.byte	0x04, 0x36
        /*00ae*/ 	.short	(.L_29 - .L_28)
.L_28:
        /*00b0*/ 	.word	0x00000008
.L_29:


//--------------------- .nv.callgraph             --------------------------
	.section	.nv.callgraph,"",@"SHT_CUDA_CALLGRAPH"
	.align	4
	.sectionentsize	8
	.align		4
        /*0000*/ 	.word	0x00000000
	.align		4
        /*0004*/ 	.word	0xffffffff
	.align		4
        /*0008*/ 	.word	0x00000000
	.align		4
        /*000c*/ 	.word	0xfffffffe
	.align		4
        /*0010*/ 	.word	0x00000000
	.align		4
        /*0014*/ 	.word	0xfffffffd
	.align		4
        /*0018*/ 	.word	0x00000000
	.align		4
        /*001c*/ 	.word	0xfffffffc


//--------------------- .text.triton_per_fused__softmax_29 --------------------------
	.section	.text.triton_per_fused__softmax_29,"ax",@progbits
	.align	128
        .global         triton_per_fused__softmax_29
        .type           triton_per_fused__softmax_29,@function
        .size           triton_per_fused__softmax_29,(.L_x_2 - triton_per_fused__softmax_29)
        .other          triton_per_fused__softmax_29,@"STO_CUDA_ENTRY STV_DEFAULT"
triton_per_fused__softmax_29:
.text.triton_per_fused__softmax_29:
[----:B------:R-:W0:Y:S02]  /*0000*/  LDC R1, c[0x0][0x28] ;  /* 0x00000a00ff017b82 */ /* 0x000e240000000800 */
[----:B------:R-:W1:Y:S01]  /*0010*/  S2R R4, SR_TID.X ;  /* 0x0000000000047919 */ /* 0x000e620000002100 */
[----:B------:R-:W2:Y:S08]  /*0020*/  S2UR UR4, SR_CTAID.X ;  /* 0x00000000000479c3 */ /* 0x000eb00000002500 */
[----:B------:R-:W3:Y:S01]  /*0030*/  LDC.64 R2, c[0x0][0x210] ;  /* 0x00008400ff027b82 */ /* 0x000ee20000000a00 */
[----:B--2---:R-:W-:Y:S01]  /*0040*/  USHF.L.U32 UR4, UR4, 0x3, URZ ;  /* 0x0000000304047899 */ /* 0x004fe2000800063f */
[----:B-1----:R-:W-:Y:S01]  /*0050*/  SHF.R.U32.HI R0, RZ, 0x3, R4 ;  /* 0x00000003ff007819 */ /* 0x002fe20000011604 */
[----:B------:R-:W-:-:S03]  /*0060*/  IMAD.SHL.U32 R4, R4, 0x2, RZ ;  /* 0x0000000204047824 */ /* 0x000fc600078e00ff */
[----:B------:R-:W-:Y:S02]  /*0070*/  SGXT.U32 R0, R0, 0x3 ;  /* 0x000000030000781a */ /* 0x000fe40000000000 */
[----:B------:R-:W-:Y:S02]  /*0080*/  LOP3.LUT R5, R4, 0xe, RZ, 0xc0, !PT ;  /* 0x0000000e04057812 */ /* 0x000fe400078ec0ff */
[----:B------:R-:W-:Y:S01]  /*0090*/  LOP3.LUT R0, R0, UR4, RZ, 0xfc, !PT ;  /* 0x0000000400007c12 */ /* 0x000fe2000f8efcff */
[----:B------:R-:W-:-:S03]  /*00a0*/  ULDC.64 UR4, c[0x0][0x208] ;  /* 0x0000820000047ab9 */ /* 0x000fc60000000a00 */
[C---:B------:R-:W-:Y:S01]  /*00b0*/  ISETP.GE.AND P0, PT, R0.reuse, 0x40, PT ;  /* 0x000000400000780c */ /* 0x040fe20003f06270 */
[----:B------:R-:W-:-:S04]  /*00c0*/  IMAD R5, R0, 0x10, R5 ;  /* 0x0000001000057824 */ /* 0x000fc800078e0205 */
[----:B---3--:R-:W-:Y:S01]  /*00d0*/  IMAD.WIDE R2, R5, 0x4, R2 ;  /* 0x0000000405027825 */ /* 0x008fe200078e0202 */
[----:B------:R-:W-:-:S07]  /*00e0*/  CS2R R4, SRZ ;  /* 0x0000000000047805 */ /* 0x000fce000001ff00 */
[----:B------:R-:W-:Y:S05]  /*00f0*/  @P0 BRA `(.L_x_0) ;  /* 0x0000000000040947 */ /* 0x000fea0003800000 */
[----:B------:R1:W5:Y:S02]  /*0100*/  LDG.E.64 R4, desc[UR4][R2.64] ;  /* 0x0000000402047981 */ /* 0x000364000c1e1b00 */
.L_x_0:
[----:B-----5:R-:W-:Y:S02]  /*0110*/  SEL R5, R5, RZ, !P0 ;  /* 0x000000ff05057207 */ /* 0x020fe40004000000 */
[----:B------:R-:W-:Y:S02]  /*0120*/  SEL R4, R4, RZ, !P0 ;  /* 0x000000ff04047207 */ /* 0x000fe40004000000 */
[----:B------:R-:W-:Y:S02]  /*0130*/  FSEL R7, R5, -INF , !P0 ;  /* 0xff80000005077808 */ /* 0x000fe40004000000 */
[----:B------:R-:W-:-:S04]  /*0140*/  FSEL R0, R4, -INF , !P0 ;  /* 0xff80000004007808 */ /* 0x000fc80004000000 */
[C---:B------:R-:W-:Y:S02]  /*0150*/  FSETP.GT.AND P1, PT, R0.reuse, R7, PT ;  /* 0x000000070000720b */ /* 0x040fe40003f24000 */
[----:B------:R-:W-:-:S11]  /*0160*/  FSETP.NAN.AND P2, PT, R0, R0, PT ;  /* 0x000000000000720b */ /* 0x000fd60003f48000 */
[----:B------:R-:W-:-:S04]  /*0170*/  @!P1 FSEL R0, R0, R7, P2 ;  /* 0x0000000700009208 */ /* 0x000fc80001000000 */
[C---:B------:R-:W-:Y:S01]  /*0180*/  FSETP.NAN.AND P2, PT, R0.reuse, R0, PT ;  /* 0x000000000000720b */ /* 0x040fe20003f48000 */
[----:B------:R-:W-:Y:S05]  /*0190*/  WARPSYNC.ALL ;  /* 0x0000000000007948 */ /* 0x000fea0003800000 */
[----:B------:R-:W2:Y:S02]  /*01a0*/  SHFL.BFLY PT, R7, R0, 0x4, 0x1f ;  /* 0x0c801f0000077f89 */ /* 0x000ea400000e0000 */
[----:B--2---:R-:W-:-:S13]  /*01b0*/  FSETP.GT.AND P1, PT, R0, R7, PT ;  /* 0x000000070000720b */ /* 0x004fda0003f24000 */
[----:B------:R-:W-:-:S04]  /*01c0*/  @!P1 FSEL R0, R0, R7, P2 ;  /* 0x0000000700009208 */ /* 0x000fc80001000000 */
[C---:B------:R-:W-:Y:S01]  /*01d0*/  FSETP.NAN.AND P2, PT, R0.reuse, R0, PT ;  /* 0x000000000000720b */ /* 0x040fe20003f48000 */
[----:B------:R-:W2:Y:S02]  /*01e0*/  SHFL.BFLY PT, R7, R0, 0x2, 0x1f ;  /* 0x0c401f0000077f89 */ /* 0x000ea400000e0000 */
[----:B--2---:R-:W-:-:S13]  /*01f0*/  FSETP.GT.AND P1, PT, R0, R7, PT ;  /* 0x000000070000720b */ /* 0x004fda0003f24000 */
[----:B------:R-:W-:-:S04]  /*0200*/  @!P1 FSEL R0, R0, R7, P2 ;  /* 0x0000000700009208 */ /* 0x000fc80001000000 */
[C---:B------:R-:W-:Y:S01]  /*0210*/  FSETP.NAN.AND P2, PT, R0.reuse, R0, PT ;  /* 0x000000000000720b */ /* 0x040fe20003f48000 */
[----:B------:R-:W2:Y:S02]  /*0220*/  SHFL.BFLY PT, R7, R0, 0x1, 0x1f ;  /* 0x0c201f0000077f89 */ /* 0x000ea400000e0000 */
[----:B--2---:R-:W-:-:S13]  /*0230*/  FSETP.GT.AND P1, PT, R0, R7, PT ;  /* 0x000000070000720b */ /* 0x004fda0003f24000 */
[----:B------:R-:W-:-:S05]  /*0240*/  @!P1 FSEL R0, R0, R7, P2 ;  /* 0x0000000700009208 */ /* 0x000fca0001000000 */
[--C-:B------:R-:W-:Y:S01]  /*0250*/  FADD R4, R4, -R0.reuse ;  /* 0x8000000004047221 */ /* 0x100fe20000000000 */
[----:B------:R-:W-:-:S03]  /*0260*/  FADD R5, R5, -R0 ;  /* 0x8000000005057221 */ /* 0x000fc60000000000 */
[----:B------:R-:W-:Y:S01]  /*0270*/  FMUL R4, R4, 0.044194173067808151245 ;  /* 0x3d3504f304047820 */ /* 0x000fe20000400000 */
[----:B------:R-:W-:-:S03]  /*0280*/  FMUL R5, R5, 0.044194173067808151245 ;  /* 0x3d3504f305057820 */ /* 0x000fc60000400000 */
[----:B------:R-:W-:Y:S01]  /*0290*/  FMUL R4, R4, 1.4426950216293334961 ;  /* 0x3fb8aa3b04047820 */ /* 0x000fe20000400000 */
[----:B------:R-:W-:-:S04]  /*02a0*/  FMUL R5, R5, 1.4426950216293334961 ;  /* 0x3fb8aa3b05057820 */ /* 0x000fc80000400000 */
[----:B------:R-:W-:Y:S02]  /*02b0*/  FSETP.GEU.AND P1, PT, R4, -126, PT ;  /* 0xc2fc00000400780b */ /* 0x000fe40003f2e000 */
[----:B------:R-:W-:-:S11]  /*02c0*/  FSETP.GEU.AND P2, PT, R5, -126, PT ;  /* 0xc2fc00000500780b */ /* 0x000fd60003f4e000 */
[----:B------:R-:W-:Y:S02]  /*02d0*/  @!P1 FMUL R4, R4, 0.5 ;  /* 0x3f00000004049820 */ /* 0x000fe40000400000 */
[----:B------:R-:W-:Y:S02]  /*02e0*/  @!P2 FMUL R5, R5, 0.5 ;  /* 0x3f0000000505a820 */ /* 0x000fe40000400000 */
[----:B------:R-:W2:Y:S08]  /*02f0*/  MUFU.EX2 R0, R4 ;  /* 0x0000000400007308 */ /* 0x000eb00000000800 */
[----:B------:R-:W3:Y:S01]  /*0300*/  MUFU.EX2 R7, R5 ;  /* 0x0000000500077308 */ /* 0x000ee20000000800 */
[----:B--2---:R-:W-:Y:S01]  /*0310*/  @!P1 FMUL R0, R0, R0 ;  /* 0x0000000000009220 */ /* 0x004fe20000400000 */
[----:B---3--:R-:W-:-:S04]  /*0320*/  @!P2 FMUL R7, R7, R7 ;  /* 0x000000070707a220 */ /* 0x008fc80000400000 */
[----:B------:R-:W-:-:S05]  /*0330*/  FADD R6, R0, R7 ;  /* 0x0000000700067221 */ /* 0x000fca0000000000 */
[----:B------:R-:W-:-:S05]  /*0340*/  FSEL R6, R6, RZ, !P0 ;  /* 0x000000ff06067208 */ /* 0x000fca0004000000 */
[----:B------:R-:W2:Y:S02]  /*0350*/  SHFL.BFLY PT, R9, R6, 0x4, 0x1f ;  /* 0x0c801f0006097f89 */ /* 0x000ea400000e0000 */
[----:B--2---:R-:W-:-:S05]  /*0360*/  FADD R9, R6, R9 ;  /* 0x0000000906097221 */ /* 0x004fca0000000000 */
[----:B------:R-:W2:Y:S02]  /*0370*/  SHFL.BFLY PT, R8, R9, 0x2, 0x1f ;  /* 0x0c401f0009087f89 */ /* 0x000ea400000e0000 */
[----:B--2---:R-:W-:-:S05]  /*0380*/  FADD R8, R9, R8 ;  /* 0x0000000809087221 */ /* 0x004fca0000000000 */
[----:B------:R-:W2:Y:S02]  /*0390*/  SHFL.BFLY PT, R11, R8, 0x1, 0x1f ;  /* 0x0c201f00080b7f89 */ /* 0x000ea400000e0000 */
[----:B--2---:R-:W-:-:S05]  /*03a0*/  FADD R11, R8, R11 ;  /* 0x0000000b080b7221 */ /* 0x004fca0000000000 */
[C---:B------:R-:W-:Y:S02]  /*03b0*/  FSETP.GT.AND P1, PT, |R11|.reuse, 8.50705917302346158658e+37, PT ;  /* 0x7e8000000b00780b */ /* 0x040fe40003f24200 */
[----:B------:R-:W-:-:S11]  /*03c0*/  FSETP.GEU.AND P2, PT, |R11|, 1.175494350822287508e-38, PT ;  /* 0x008000000b00780b */ /* 0x000fd60003f4e200 */
[----:B------:R-:W-:Y:S01]  /*03d0*/  @P1 FMUL R11, R11, 0.25 ;  /* 0x3e8000000b0b1820 */ /* 0x000fe20000400000 */
[----:B------:R-:W-:Y:S01]  /*03e0*/  @P1 FMUL R0, R0, 0.25 ;  /* 0x3e80000000001820 */ /* 0x000fe20000400000 */
[----:B------:R-:W-:Y:S02]  /*03f0*/  @P1 FMUL R7, R7, 0.25 ;  /* 0x3e80000007071820 */ /* 0x000fe40000400000 */
[----:B------:R-:W-:Y:S01]  /*0400*/  @!P2 FMUL R11, R11, 16777216 ;  /* 0x4b8000000b0ba820 */ /* 0x000fe20000400000 */
[----:B------:R-:W-:Y:S01]  /*0410*/  @!P2 FMUL R0, R0, 16777216 ;  /* 0x4b8000000000a820 */ /* 0x000fe20000400000 */
[----:B------:R-:W-:-:S04]  /*0420*/  @!P2 FMUL R7, R7, 16777216 ;  /* 0x4b8000000707a820 */ /* 0x000fc80000400000 */
[----:B------:R-:W2:Y:S02]  /*0430*/  MUFU.RCP R11, R11 ;  /* 0x0000000b000b7308 */ /* 0x000ea40000001000 */
[C---:B--2---:R-:W-:Y:S01]  /*0440*/  FMUL R6, R11.reuse, R0 ;  /* 0x000000000b067220 */ /* 0x044fe20000400000 */
[----:B------:R-:W-:Y:S01]  /*0450*/  FMUL R7, R11, R7 ;  /* 0x000000070b077220 */ /* 0x000fe20000400000 */
[----:B------:R-:W-:Y:S06]  /*0460*/  @P0 EXIT ;  /* 0x000000000000094d */ /* 0x000fec0003800000 */
[----:B------:R-:W-:Y:S01]  /*0470*/  STG.E.64 desc[UR4][R2.64], R6 ;  /* 0x0000000602007986 */ /* 0x000fe2000c101b04 */
[----:B------:R-:W-:Y:S05]  /*0480*/  EXIT ;  /* 0x000000000000794d */ /* 0x000fea0003800000 */
.L_x_1:
[----:B------:R-:W-:-:S00]  /*0490*/  BRA `(.L_x_1) ;  /* 0xfffffffc00fc7947 */ /* 0x000fc0000383ffff */
[----:B------:R-:W-:-:S00]  /*04a0*/  NOP ;  /* 0x0000000000007918 */ /* 0x000fc00000000000 */
        /* <DEDUP_REMOVED lines=13> */
.L_x_2:


//--------------------- .nv.constant0.triton_per_fused__softmax_29 --------------------------
	.section	.nv.constant0.triton_per_fused__softmax_29,"a",@progbits
	.sectionflags	@""
	.align	4
.nv.constant0.triton_per_fused__softmax_29:
	.zero		544
